	.headerflags	@"EF_CUDA_TEXMODE_UNIFIED EF_CUDA_64BIT_ADDRESS EF_CUDA_ACCELERATORS EF_CUDA_SM90 EF_CUDA_VIRTUAL_SM(EF_CUDA_SM90)"
	.elftype	@"ET_EXEC"


//--------------------- .nv.info                  --------------------------
	.section	.nv.info,"",@"SHT_CUDA_INFO"
	.align	4


	//----- nvinfo : EIATTR_REGCOUNT
	.align		4
        /*0000*/ 	.byte	0x04, 0x2f
        /*0002*/ 	.short	(.L_2 - .L_1)
	.align		4
.L_1:
        /*0004*/ 	.word	index@(triton_poi_fused_leaky_relu_16)
        /*0008*/ 	.word	0x0000002c


	//----- nvinfo : EIATTR_MIN_STACK_SIZE
	.align		4
.L_2:
        /*000c*/ 	.byte	0x04, 0x12
        /*000e*/ 	.short	(.L_4 - .L_3)
	.align		4
.L_3:
        /*0010*/ 	.word	index@(triton_poi_fused_leaky_relu_16)
        /*0014*/ 	.word	0x00000000


	//----- nvinfo : EIATTR_FRAME_SIZE
	.align		4
.L_4:
        /*0018*/ 	.byte	0x04, 0x11
        /*001a*/ 	.short	(.L_6 - .L_5)
	.align		4
.L_5:
        /*001c*/ 	.word	index@(triton_poi_fused_leaky_relu_16)
        /*0020*/ 	.word	0x00000000


	//----- nvinfo : EIATTR_MIN_STACK_SIZE
	.align		4
.L_6:
        /*0024*/ 	.byte	0x04, 0x12
        /*0026*/ 	.short	(.L_8 - .L_7)
	.align		4
.L_7:
        /*0028*/ 	.word	index@(triton_poi_fused_leaky_relu_16)
        /*002c*/ 	.word	0x00000000
.L_8:


//--------------------- .nv.info.triton_poi_fused_leaky_relu_16 --------------------------
	.section	.nv.info.triton_poi_fused_leaky_relu_16,"",@"SHT_CUDA_INFO"
	.sectionflags	@""
	.align	4


	//----- nvinfo : EIATTR_CUDA_API_VERSION
	.align		4
        /*0000*/ 	.byte	0x04, 0x37
        /*0002*/ 	.short	(.L_10 - .L_9)
.L_9:
        /*0004*/ 	.word	0x0000007c


	//----- nvinfo : EIATTR_KPARAM_INFO
	.align		4
.L_10:
        /*0008*/ 	.byte	0x04, 0x17
        /*000a*/ 	.short	(.L_12 - .L_11)
.L_11:
        /*000c*/ 	.word	0x00000000
        /*0010*/ 	.short	0x0005
        /*0012*/ 	.short	0x0024
        /*0014*/ 	.byte	0x00, 0xf0, 0x11, 0x00


	//----- nvinfo : EIATTR_KPARAM_INFO
	.align		4
.L_12:
        /*0018*/ 	.byte	0x04, 0x17
        /*001a*/ 	.short	(.L_14 - .L_13)
.L_13:
        /*001c*/ 	.word	0x00000000
        /*0020*/ 	.short	0x0004
        /*0022*/ 	.short	0x0020
        /*0024*/ 	.byte	0x00, 0xf0, 0x11, 0x00


	//----- nvinfo : EIATTR_KPARAM_INFO
	.align		4
.L_14:
        /*0028*/ 	.byte	0x04, 0x17
        /*002a*/ 	.short	(.L_16 - .L_15)
.L_15:
        /*002c*/ 	.word	0x00000000
        /*0030*/ 	.short	0x0003
        /*0032*/ 	.short	0x0018
        /*0034*/ 	.byte	0x00, 0xf4, 0x21, 0x00


	//----- nvinfo : EIATTR_KPARAM_INFO
	.align		4
.L_16:
        /*0038*/ 	.byte	0x04, 0x17
        /*003a*/ 	.short	(.L_18 - .L_17)
.L_17:
        /*003c*/ 	.word	0x00000000
        /*0040*/ 	.short	0x0002
        /*0042*/ 	.short	0x0010
        /*0044*/ 	.byte	0x00, 0xf4, 0x21, 0x00


	//----- nvinfo : EIATTR_KPARAM_INFO
	.align		4
.L_18:
        /*0048*/ 	.byte	0x04, 0x17
        /*004a*/ 	.short	(.L_20 - .L_19)
.L_19:
        /*004c*/ 	.word	0x00000000
        /*0050*/ 	.short	0x0001
        /*0052*/ 	.short	0x0008
        /*0054*/ 	.byte	0x00, 0xf4, 0x21, 0x00


	//----- nvinfo : EIATTR_KPARAM_INFO
	.align		4
.L_20:
        /*0058*/ 	.byte	0x04, 0x17
        /*005a*/ 	.short	(.L_22 - .L_21)
.L_21:
        /*005c*/ 	.word	0x00000000
        /*0060*/ 	.short	0x0000
        /*0062*/ 	.short	0x0000
        /*0064*/ 	.byte	0x00, 0xf4, 0x21, 0x00


	//----- nvinfo : EIATTR_SPARSE_MMA_MASK
	.align		4
.L_22:
        /*0068*/ 	.byte	0x03, 0x50
        /*006a*/ 	.short	0x0000


	//----- nvinfo : EIATTR_MAXREG_COUNT
	.align		4
        /*006c*/ 	.byte	0x03, 0x1b
        /*006e*/ 	.short	0x00ff


	//----- nvinfo : EIATTR_EXIT_INSTR_OFFSETS
	.align		4
        /*0070*/ 	.byte	0x04, 0x1c
        /*0072*/ 	.short	(.L_24 - .L_23)


	//   ....[0]....
.L_23:
        /*0074*/ 	.word	0x00001120


	//   ....[1]....
        /*0078*/ 	.word	0x00001170


	//----- nvinfo : EIATTR_REQNTID
	.align		4
.L_24:
        /*007c*/ 	.byte	0x04, 0x10
        /*007e*/ 	.short	(.L_26 - .L_25)
.L_25:
        /*0080*/ 	.word	0x00000100
        /*0084*/ 	.word	0x00000001
        /*0088*/ 	.word	0x00000001


	//----- nvinfo : EIATTR_CBANK_PARAM_SIZE
	.align		4
.L_26:
        /*008c*/ 	.byte	0x03, 0x19
        /*008e*/ 	.short	0x0028


	//----- nvinfo : EIATTR_PARAM_CBANK
	.align		4
        /*0090*/ 	.byte	0x04, 0x0a
        /*0092*/ 	.short	(.L_28 - .L_27)
	.align		4
.L_27:
        /*0094*/ 	.word	index@(.nv.constant0.triton_poi_fused_leaky_relu_16)
        /*0098*/ 	.short	0x0210
        /*009a*/ 	.short	0x0028


	//----- nvinfo : EIATTR_SW_WAR
	.align		4
.L_28:
        /*009c*/ 	.byte	0x04, 0x36
        /*009e*/ 	.short	(.L_30 - .L_29)
.L_29:
        /*00a0*/ 	.word	0x00000008
.L_30:


//--------------------- .nv.callgraph             --------------------------
	.section	.nv.callgraph,"",@"SHT_CUDA_CALLGRAPH"
	.align	4
	.sectionentsize	8
	.align		4
        /*0000*/ 	.word	0x00000000
	.align		4
        /*0004*/ 	.word	0xffffffff
	.align		4
        /*0008*/ 	.word	0x00000000
	.align		4
        /*000c*/ 	.word	0xfffffffe
	.align		4
        /*0010*/ 	.word	0x00000000
	.align		4
        /*0014*/ 	.word	0xfffffffd
	.align		4
        /*0018*/ 	.word	0x00000000
	.align		4
        /*001c*/ 	.word	0xfffffffc


//--------------------- .nv.constant4             --------------------------
	.section	.nv.constant4,"a",@progbits
	.align	8
	.align		8
.nv.constant4:
        /*0000*/ 	.dword	_$_str


//--------------------- .text.triton_poi_fused_leaky_relu_16 --------------------------
	.section	.text.triton_poi_fused_leaky_relu_16,"ax",@progbits
	.sectionflags	@"SHF_BARRIERS=1"
	.align	128
        .global         triton_poi_fused_leaky_relu_16
        .type           triton_poi_fused_leaky_relu_16,@function
        .size           triton_poi_fused_leaky_relu_16,(.L_x_1 - triton_poi_fused_leaky_relu_16)
        .other          triton_poi_fused_leaky_relu_16,@"STO_CUDA_ENTRY STV_DEFAULT"
triton_poi_fused_leaky_relu_16:
.text.triton_poi_fused_leaky_relu_16:
[----:B------:R-:W0:Y:S01]  /*0000*/  LDC R1, c[0x0][0x28] ;  /* 0x00000a00ff017b82 */ /* 0x000e220000000800 */
[----:B------:R-:W1:Y:S07]  /*0010*/  S2R R25, SR_TID.X ;  /* 0x0000000000197919 */ /* 0x000e6e0000002100 */
[----:B------:R-:W2:Y:S01]  /*0020*/  LDC.64 R36, c[0x0][0x210] ;  /* 0x00008400ff247b82 */ /* 0x000ea20000000a00 */
[----:B------:R-:W-:Y:S02]  /*0030*/  CS2R R16, SRZ ;  /* 0x0000000000107805 */ /* 0x000fe4000001ff00 */
[----:B------:R-:W-:Y:S01]  /*0040*/  CS2R R18, SRZ ;  /* 0x0000000000127805 */ /* 0x000fe2000001ff00 */
[----:B------:R-:W3:Y:S01]  /*0050*/  S2R R0, SR_CTAID.Y ;  /* 0x0000000000007919 */ /* 0x000ee20000002600 */
[----:B------:R-:W-:-:S02]  /*0060*/  CS2R R20, SRZ ;  /* 0x0000000000147805 */ /* 0x000fc4000001ff00 */
[----:B------:R-:W-:Y:S01]  /*0070*/  CS2R R22, SRZ ;  /* 0x0000000000167805 */ /* 0x000fe2000001ff00 */
[----:B------:R-:W-:Y:S01]  /*0080*/  ULDC.64 UR6, c[0x0][0x208] ;  /* 0x0000820000067ab9 */ /* 0x000fe20000000a00 */
[----:B------:R-:W4:Y:S01]  /*0090*/  S2R R2, SR_CTAID.X ;  /* 0x0000000000027919 */ /* 0x000f220000002500 */
[----:B------:R-:W5:Y:S01]  /*00a0*/  LDC.64 R38, c[0x0][0x218] ;  /* 0x00008600ff267b82 */ /* 0x000f620000000a00 */
[----:B-1----:R-:W-:Y:S01]  /*00b0*/  SHF.R.U32.HI R3, RZ, 0x4, R25 ;  /* 0x00000004ff037819 */ /* 0x002fe20000011619 */
[----:B---3--:R-:W-:Y:S01]  /*00c0*/  IMAD.SHL.U32 R24, R0, 0x40, RZ ;  /* 0x0000004000187824 */ /* 0x008fe200078e00ff */
[----:B------:R-:W-:Y:S02]  /*00d0*/  SHF.R.S32.HI R26, RZ, 0x19, R0 ;  /* 0x00000019ff1a7819 */ /* 0x000fe40000011400 */
[----:B------:R-:W-:Y:S01]  /*00e0*/  SGXT.U32 R0, R3, 0x4 ;  /* 0x000000040300781a */ /* 0x000fe20000000000 */
[----:B----4-:R-:W-:Y:S01]  /*00f0*/  IMAD.SHL.U32 R2, R2, 0x40, RZ ;  /* 0x0000004002027824 */ /* 0x010fe200078e00ff */
[----:B------:R-:W-:Y:S01]  /*0100*/  SGXT R26, R26, 0x1 ;  /* 0x000000011a1a781a */ /* 0x000fe20000000200 */
[----:B------:R-:W-:Y:S01]  /*0110*/  IMAD.SHL.U32 R3, R25, 0x4, RZ ;  /* 0x0000000419037824 */ /* 0x000fe200078e00ff */
[----:B------:R-:W-:-:S04]  /*0120*/  LOP3.LUT R5, R24, 0x20, R0, 0xfe, !PT ;  /* 0x0000002018057812 */ /* 0x000fc800078efe00 */
[----:B------:R-:W-:Y:S02]  /*0130*/  LEA.HI R4, R26, R5, RZ, 0x6 ;  /* 0x000000051a047211 */ /* 0x000fe400078f30ff */
[----:B------:R-:W-:Y:S02]  /*0140*/  LOP3.LUT R32, R2, 0x3c, R3, 0xf8, !PT ;  /* 0x0000003c02207812 */ /* 0x000fe400078ef803 */
[----:B------:R-:W-:Y:S02]  /*0150*/  SHF.L.U32 R4, R4, 0x1, RZ ;  /* 0x0000000104047819 */ /* 0x000fe400000006ff */
[----:B------:R-:W-:Y:S01]  /*0160*/  ISETP.GE.AND P0, PT, R32, 0x80, PT ;  /* 0x000000802000780c */ /* 0x000fe20003f06270 */
[C---:B------:R-:W-:Y:S01]  /*0170*/  IMAD R7, R5.reuse, 0x80, R32 ;  /* 0x0000008005077824 */ /* 0x040fe200078e0220 */
[----:B------:R-:W-:Y:S02]  /*0180*/  LOP3.LUT R31, R4, 0xffffff80, RZ, 0xc0, !PT ;  /* 0xffffff80041f7812 */ /* 0x000fe400078ec0ff */
[----:B------:R-:W-:Y:S01]  /*0190*/  ISETP.LT.AND P2, PT, R5, 0x100, !P0 ;  /* 0x000001000500780c */ /* 0x000fe20004741270 */
[----:B--2---:R-:W-:Y:S01]  /*01a0*/  IMAD.WIDE R6, R7, 0x4, R36 ;  /* 0x0000000407067825 */ /* 0x004fe200078e0224 */
[----:B------:R-:W-:-:S03]  /*01b0*/  LOP3.LUT R5, R24, 0x30, R0, 0xfe, !PT ;  /* 0x0000003018057812 */ /* 0x000fc600078efe00 */
[----:B------:R-:W-:Y:S01]  /*01c0*/  IMAD.IADD R31, R32, 0x1, R31 ;  /* 0x00000001201f7824 */ /* 0x000fe200078e021f */
[----:B------:R-:W-:-:S03]  /*01d0*/  LEA.HI R4, R26, R5, RZ, 0x6 ;  /* 0x000000051a047211 */ /* 0x000fc600078f30ff */
[----:B-----5:R-:W-:-:S04]  /*01e0*/  IMAD.WIDE R8, R31, 0x4, R38 ;  /* 0x000000041f087825 */ /* 0x020fc800078e0226 */
[----:B------:R1:W2:Y:S04]  /*01f0*/  @P2 LDG.E.EL.128 R16, desc[UR6][R6.64] ;  /* 0x0000000606102981 */ /* 0x0002a8000c2e1d00 */
[----:B------:R3:W2:Y:S01]  /*0200*/  @P2 LDG.E.EL.128 R20, desc[UR6][R8.64] ;  /* 0x0000000608142981 */ /* 0x0006a2000c2e1d00 */
[----:B------:R-:W-:Y:S01]  /*0210*/  IMAD.SHL.U32 R4, R4, 0x2, RZ ;  /* 0x0000000204047824 */ /* 0x000fe200078e00ff */
[C---:B------:R-:W-:Y:S02]  /*0220*/  ISETP.LT.AND P3, PT, R5.reuse, 0x100, !P0 ;  /* 0x000001000500780c */ /* 0x040fe40004761270 */
[----:B------:R-:W-:Y:S02]  /*0230*/  CS2R R12, SRZ ;  /* 0x00000000000c7805 */ /* 0x000fe4000001ff00 */
[----:B------:R-:W-:-:S02]  /*0240*/  LEA R11, R5, R32, 0x7 ;  /* 0x00000020050b7211 */ /* 0x000fc400078e38ff */
[----:B------:R-:W-:Y:S02]  /*0250*/  CS2R R14, SRZ ;  /* 0x00000000000e7805 */ /* 0x000fe4000001ff00 */
[----:B------:R-:W-:Y:S02]  /*0260*/  LOP3.LUT R27, R4, 0xffffff80, RZ, 0xc0, !PT ;  /* 0xffffff80041b7812 */ /* 0x000fe400078ec0ff */
[----:B------:R-:W-:Y:S02]  /*0270*/  CS2R R4, SRZ ;  /* 0x0000000000047805 */ /* 0x000fe4000001ff00 */
[----:B-1----:R-:W-:Y:S02]  /*0280*/  CS2R R6, SRZ ;  /* 0x0000000000067805 */ /* 0x002fe4000001ff00 */
[----:B------:R-:W-:Y:S01]  /*0290*/  LOP3.LUT R29, R24, R0, RZ, 0xfc, !PT ;  /* 0x00000000181d7212 */ /* 0x000fe200078efcff */
[----:B------:R-:W-:-:S04]  /*02a0*/  IMAD.WIDE R10, R11, 0x4, R36 ;  /* 0x000000040b0a7825 */ /* 0x000fc800078e0224 */
[----:B------:R-:W-:Y:S01]  /*02b0*/  IMAD.IADD R30, R32, 0x1, R27 ;  /* 0x00000001201e7824 */ /* 0x000fe200078e021b */
[----:B------:R-:W-:Y:S01]  /*02c0*/  LOP3.LUT R27, R24, 0x10, R0, 0xfe, !PT ;  /* 0x00000010181b7812 */ /* 0x000fe200078efe00 */
[----:B------:R-:W4:Y:S02]  /*02d0*/  @P3 LDG.E.EL.128 R12, desc[UR6][R10.64] ;  /* 0x000000060a0c3981 */ /* 0x000f24000c2e1d00 */
[----:B---3--:R-:W-:Y:S01]  /*02e0*/  IMAD.WIDE R8, R30, 0x4, R38 ;  /* 0x000000041e087825 */ /* 0x008fe200078e0226 */
[C---:B------:R-:W-:Y:S02]  /*02f0*/  LEA.HI R28, R26.reuse, R29, RZ, 0x6 ;  /* 0x0000001d1a1c7211 */ /* 0x040fe400078f30ff */
[----:B------:R-:W-:Y:S02]  /*0300*/  LEA.HI R26, R26, R27, RZ, 0x6 ;  /* 0x0000001b1a1a7211 */ /* 0x000fe400078f30ff */
[----:B------:R1:W4:Y:S01]  /*0310*/  @P3 LDG.E.EL.128 R4, desc[UR6][R8.64] ;  /* 0x0000000608043981 */ /* 0x000322000c2e1d00 */
[----:B------:R-:W-:-:S02]  /*0320*/  IMAD.SHL.U32 R28, R28, 0x2, RZ ;  /* 0x000000021c1c7824 */ /* 0x000fc400078e00ff */
[----:B------:R-:W-:Y:S01]  /*0330*/  IMAD.SHL.U32 R26, R26, 0x2, RZ ;  /* 0x000000021a1a7824 */ /* 0x000fe200078e00ff */
[C---:B------:R-:W-:Y:S02]  /*0340*/  ISETP.LT.AND P1, PT, R29.reuse, 0x100, !P0 ;  /* 0x000001001d00780c */ /* 0x040fe40004721270 */
[----:B------:R-:W-:Y:S02]  /*0350*/  LOP3.LUT R35, R28, 0xffffff80, RZ, 0xc0, !PT ;  /* 0xffffff801c237812 */ /* 0x000fe400078ec0ff */
[----:B------:R-:W-:Y:S02]  /*0360*/  LEA R41, R29, R32, 0x7 ;  /* 0x000000201d297211 */ /* 0x000fe400078e38ff */
[----:B-1----:R-:W-:Y:S02]  /*0370*/  LOP3.LUT R9, R26, 0xffffff80, RZ, 0xc0, !PT ;  /* 0xffffff801a097812 */ /* 0x002fe400078ec0ff */
[C---:B------:R-:W-:Y:S01]  /*0380*/  ISETP.LT.AND P0, PT, R27.reuse, 0x100, !P0 ;  /* 0x000001001b00780c */ /* 0x040fe20004701270 */
[----:B------:R-:W-:-:S02]  /*0390*/  IMAD R27, R27, 0x80, R32 ;  /* 0x000000801b1b7824 */ /* 0x000fc400078e0220 */
[C---:B------:R-:W-:Y:S02]  /*03a0*/  IMAD.IADD R35, R32.reuse, 0x1, R35 ;  /* 0x0000000120237824 */ /* 0x040fe400078e0223 */
[----:B------:R-:W-:Y:S02]  /*03b0*/  IMAD.IADD R32, R32, 0x1, R9 ;  /* 0x0000000120207824 */ /* 0x000fe400078e0209 */
[--C-:B------:R-:W-:Y:S01]  /*03c0*/  IMAD.WIDE R40, R41, 0x4, R36.reuse ;  /* 0x0000000429287825 */ /* 0x100fe200078e0224 */
[----:B------:R-:W-:Y:S02]  /*03d0*/  CS2R R8, SRZ ;  /* 0x0000000000087805 */ /* 0x000fe4000001ff00 */
[----:B------:R-:W-:Y:S01]  /*03e0*/  CS2R R10, SRZ ;  /* 0x00000000000a7805 */ /* 0x000fe2000001ff00 */
[----:B------:R-:W-:-:S05]  /*03f0*/  IMAD.WIDE R36, R27, 0x4, R36 ;  /* 0x000000041b247825 */ /* 0x000fca00078e0224 */
[----:B------:R4:W3:Y:S01]  /*0400*/  @P0 LDG.E.EL.128 R8, desc[UR6][R36.64] ;  /* 0x0000000624080981 */ /* 0x0008e2000c2e1d00 */
[----:B--2---:R-:W-:Y:S01]  /*0410*/  FADD R26, -R23, R19 ;  /* 0x00000013171a7221 */ /* 0x004fe20000000100 */
[----:B------:R-:W-:Y:S01]  /*0420*/  FADD R27, -R22, R18 ;  /* 0x00000012161b7221 */ /* 0x000fe20000000100 */
[----:B------:R-:W-:Y:S01]  /*0430*/  FADD R28, -R21, R17 ;  /* 0x00000011151c7221 */ /* 0x000fe20000000100 */
[----:B------:R-:W-:Y:S01]  /*0440*/  FADD R29, -R20, R16 ;  /* 0x00000010141d7221 */ /* 0x000fe20000000100 */
[----:B------:R-:W-:Y:S02]  /*0450*/  CS2R R16, SRZ ;  /* 0x0000000000107805 */ /* 0x000fe4000001ff00 */
[----:B------:R-:W-:Y:S01]  /*0460*/  CS2R R18, SRZ ;  /* 0x0000000000127805 */ /* 0x000fe2000001ff00 */
[----:B------:R-:W-:-:S05]  /*0470*/  IMAD.WIDE R20, R32, 0x4, R38 ;  /* 0x0000000420147825 */ /* 0x000fca00078e0226 */
[----:B------:R1:W3:Y:S01]  /*0480*/  @P0 LDG.E.EL.128 R16, desc[UR6][R20.64] ;  /* 0x0000000614100981 */ /* 0x0002e2000c2e1d00 */
[----:B----4-:R-:W-:Y:S01]  /*0490*/  FADD R36, -R5, R13 ;  /* 0x0000000d05247221 */ /* 0x010fe20000000100 */
[----:B------:R-:W-:Y:S02]  /*04a0*/  FADD R37, -R4, R12 ;  /* 0x0000000c04257221 */ /* 0x000fe40000000100 */
[----:B------:R-:W2:Y:S01]  /*04b0*/  LDC.64 R12, c[0x0][0x220] ;  /* 0x00008800ff0c7b82 */ /* 0x000ea20000000a00 */
[----:B------:R-:W-:Y:S01]  /*04c0*/  FADD R33, -R7, R15 ;  /* 0x0000000f07217221 */ /* 0x000fe20000000100 */
[----:B------:R-:W-:Y:S01]  /*04d0*/  FADD R34, -R6, R14 ;  /* 0x0000000e06227221 */ /* 0x000fe20000000100 */
[----:B-1----:R-:W-:Y:S02]  /*04e0*/  CS2R R20, SRZ ;  /* 0x0000000000147805 */ /* 0x002fe4000001ff00 */
[----:B------:R-:W-:Y:S02]  /*04f0*/  CS2R R22, SRZ ;  /* 0x0000000000167805 */ /* 0x000fe4000001ff00 */
[----:B------:R-:W-:-:S02]  /*0500*/  CS2R R4, SRZ ;  /* 0x0000000000047805 */ /* 0x000fc4000001ff00 */
[----:B------:R-:W-:Y:S01]  /*0510*/  CS2R R6, SRZ ;  /* 0x0000000000067805 */ /* 0x000fe2000001ff00 */
[C---:B------:R-:W-:Y:S01]  /*0520*/  IMAD.WIDE R38, R35.reuse, 0x4, R38 ;  /* 0x0000000423267825 */ /* 0x040fe200078e0226 */
[----:B------:R-:W4:Y:S04]  /*0530*/  @P1 LDG.E.EL.128 R20, desc[UR6][R40.64] ;  /* 0x0000000628141981 */ /* 0x000f28000c2e1d00 */
[----:B------:R-:W4:Y:S01]  /*0540*/  @P1 LDG.E.EL.128 R4, desc[UR6][R38.64] ;  /* 0x0000000626041981 */ /* 0x000f22000c2e1d00 */
[----:B--2---:R-:W-:-:S04]  /*0550*/  IMAD.WIDE R14, R35, 0x4, R12 ;  /* 0x00000004230e7825 */ /* 0x004fc800078e020c */
[----:B---3--:R-:W-:Y:S01]  /*0560*/  FADD R19, -R19, R11 ;  /* 0x0000000b13137221 */ /* 0x008fe20000000100 */
[----:B------:R-:W-:Y:S01]  /*0570*/  FADD R18, -R18, R10 ;  /* 0x0000000a12127221 */ /* 0x000fe20000000100 */
[----:B------:R-:W-:Y:S01]  /*0580*/  FADD R17, -R17, R9 ;  /* 0x0000000911117221 */ /* 0x000fe20000000100 */
[----:B------:R-:W-:Y:S01]  /*0590*/  FADD R16, -R16, R8 ;  /* 0x0000000810107221 */ /* 0x000fe20000000100 */
[----:B------:R-:W-:Y:S02]  /*05a0*/  CS2R R8, SRZ ;  /* 0x0000000000087805 */ /* 0x000fe4000001ff00 */
[----:B------:R-:W-:-:S06]  /*05b0*/  CS2R R10, SRZ ;  /* 0x00000000000a7805 */ /* 0x000fcc000001ff00 */
[----:B------:R1:W2:Y:S01]  /*05c0*/  @P1 LDG.E.EL.128 R8, desc[UR6][R14.64] ;  /* 0x000000060e081981 */ /* 0x0002a2000c2e1d00 */
[----:B----4-:R-:W-:Y:S01]  /*05d0*/  FADD R4, -R4, R20 ;  /* 0x0000001404047221 */ /* 0x010fe20000000100 */
[----:B------:R-:W-:Y:S01]  /*05e0*/  HFMA2.MMA R20, -RZ, RZ, 1.125, 0 ;  /* 0x3c800000ff147435 */ /* 0x000fe200000001ff */
[----:B------:R-:W-:Y:S01]  /*05f0*/  FADD R5, -R5, R21 ;  /* 0x0000001505057221 */ /* 0x000fe20000000100 */
[----:B------:R-:W-:Y:S01]  /*0600*/  FADD R23, -R7, R23 ;  /* 0x0000001707177221 */ /* 0x000fe20000000100 */
[----:B-1----:R-:W-:-:S07]  /*0610*/  IMAD.WIDE R14, R32, 0x4, R12 ;  /* 0x00000004200e7825 */ /* 0x002fce00078e020c */
[-C--:B--2---:R-:W-:Y:S01]  /*0620*/  FFMA R35, R8, R20.reuse, 9.9999997473787516356e-06 ;  /* 0x3727c5ac08237423 */ /* 0x084fe20000000014 */
[----:B------:R-:W-:-:S04]  /*0630*/  FFMA R9, R9, R20, 9.9999997473787516356e-06 ;  /* 0x3727c5ac09097423 */ /* 0x000fc80000000014 */
[----:B------:R-:W1:Y:S08]  /*0640*/  MUFU.RSQ R38, R9 ;  /* 0x0000000900267308 */ /* 0x000e700000001400 */
[----:B------:R-:W2:Y:S01]  /*0650*/  MUFU.RSQ R35, R35 ;  /* 0x0000002300237308 */ /* 0x000ea20000001400 */
[----:B------:R-:W-:Y:S01]  /*0660*/  FADD R8, -R6, R22 ;  /* 0x0000001606087221 */ /* 0x000fe20000000100 */
[----:B------:R-:W-:Y:S01]  /*0670*/  CS2R R6, SRZ ;  /* 0x0000000000067805 */ /* 0x000fe2000001ff00 */
[----:B-1----:R-:W-:Y:S01]  /*0680*/  FMUL R22, R38, R5 ;  /* 0x0000000526167220 */ /* 0x002fe20000400000 */
[----:B--2---:R-:W-:Y:S01]  /*0690*/  FMUL R21, R35, R4 ;  /* 0x0000000423157220 */ /* 0x004fe20000400000 */
[----:B------:R-:W-:-:S06]  /*06a0*/  CS2R R4, SRZ ;  /* 0x0000000000047805 */ /* 0x000fcc000001ff00 */
[----:B------:R1:W2:Y:S01]  /*06b0*/  @P0 LDG.E.EL.128 R4, desc[UR6][R14.64] ;  /* 0x000000060e040981 */ /* 0x0002a2000c2e1d00 */
[----:B------:R-:W-:-:S04]  /*06c0*/  FFMA R35, R10, R20, 9.9999997473787516356e-06 ;  /* 0x3727c5ac0a237423 */ /* 0x000fc80000000014 */
[----:B------:R-:W3:Y:S01]  /*06d0*/  MUFU.RSQ R9, R35 ;  /* 0x0000002300097308 */ /* 0x000ee20000001400 */
[----:B------:R-:W-:Y:S01]  /*06e0*/  FFMA R38, R11, R20, 9.9999997473787516356e-06 ;  /* 0x3727c5ac0b267423 */ /* 0x000fe20000000014 */
[----:B-1----:R-:W-:Y:S01]  /*06f0*/  IMAD.WIDE R14, R31, 0x4, R12 ;  /* 0x000000041f0e7825 */ /* 0x002fe200078e020c */
[----:B------:R-:W-:-:S03]  /*0700*/  CS2R R10, SRZ ;  /* 0x00000000000a7805 */ /* 0x000fc6000001ff00 */
[----:B------:R-:W-:-:S04]  /*0710*/  IMAD.WIDE R30, R30, 0x4, R12 ;  /* 0x000000041e1e7825 */ /* 0x000fc800078e020c */
[----:B---3--:R-:W-:Y:S01]  /*0720*/  FMUL R32, R9, R8 ;  /* 0x0000000809207220 */ /* 0x008fe20000400000 */
[----:B------:R-:W-:-:S06]  /*0730*/  CS2R R8, SRZ ;  /* 0x0000000000087805 */ /* 0x000fcc000001ff00 */
[----:B------:R1:W3:Y:S02]  /*0740*/  @P2 LDG.E.EL.128 R8, desc[UR6][R14.64] ;  /* 0x000000060e082981 */ /* 0x0002e4000c2e1d00 */
[----:B-1----:R-:W-:Y:S01]  /*0750*/  CS2R R14, SRZ ;  /* 0x00000000000e7805 */ /* 0x002fe2000001ff00 */
[-C--:B--2---:R-:W-:Y:S01]  /*0760*/  FFMA R4, R4, R20.reuse, 9.9999997473787516356e-06 ;  /* 0x3727c5ac04047423 */ /* 0x084fe20000000014 */
[----:B------:R-:W-:-:S03]  /*0770*/  FFMA R5, R5, R20, 9.9999997473787516356e-06 ;  /* 0x3727c5ac05057423 */ /* 0x000fc60000000014 */
[----:B------:R-:W1:Y:S08]  /*0780*/  MUFU.RSQ R13, R4 ;  /* 0x00000004000d7308 */ /* 0x000e700000001400 */
[----:B------:R-:W2:Y:S01]  /*0790*/  MUFU.RSQ R12, R5 ;  /* 0x00000005000c7308 */ /* 0x000ea20000001400 */
[----:B-1----:R-:W-:Y:S01]  /*07a0*/  FMUL R16, R13, R16 ;  /* 0x000000100d107220 */ /* 0x002fe20000400000 */
[----:B--2---:R-:W-:Y:S01]  /*07b0*/  FMUL R17, R12, R17 ;  /* 0x000000110c117220 */ /* 0x004fe20000400000 */
[----:B------:R-:W-:-:S06]  /*07c0*/  CS2R R12, SRZ ;  /* 0x00000000000c7805 */ /* 0x000fcc000001ff00 */
[----:B------:R1:W2:Y:S01]  /*07d0*/  @P3 LDG.E.EL.128 R12, desc[UR6][R30.64] ;  /* 0x000000061e0c3981 */ /* 0x0002a2000c2e1d00 */
[----:B------:R-:W4:Y:S01]  /*07e0*/  S2UR UR5, SR_CgaCtaId ;  /* 0x00000000000579c3 */ /* 0x000f220000008800 */
[----:B------:R-:W-:Y:S01]  /*07f0*/  FSETP.GT.AND P0, PT, R21, RZ, PT ;  /* 0x000000ff1500720b */ /* 0x000fe20003f04000 */
[----:B------:R-:W-:Y:S01]  /*0800*/  IMAD.SHL.U32 R4, R25, 0x100, RZ ;  /* 0x0000010019047824 */ /* 0x000fe200078e00ff */
[----:B------:R-:W-:Y:S01]  /*0810*/  SHF.R.U32.HI R5, RZ, 0x4, R25 ;  /* 0x00000004ff057819 */ /* 0x000fe20000011619 */
[----:B------:R-:W-:-:S03]  /*0820*/  UMOV UR4, 0x400 ;  /* 0x0000040000047882 */ /* 0x000fc60000000000 */
[----:B------:R-:W-:-:S07]  /*0830*/  SGXT.U32 R5, R5, 0x4 ;  /* 0x000000040505781a */ /* 0x000fce0000000000 */
[----:B------:R-:W-:Y:S01]  /*0840*/  @!P0 FMUL R21, R21, 0.10000000149011611938 ;  /* 0x3dcccccd15158820 */ /* 0x000fe20000400000 */
[----:B------:R-:W-:Y:S02]  /*0850*/  FSETP.GT.AND P0, PT, R22, RZ, PT ;  /* 0x000000ff1600720b */ /* 0x000fe40003f04000 */
[----:B------:R-:W-:Y:S01]  /*0860*/  LOP3.LUT R4, R4, 0xf00, RZ, 0xc0, !PT ;  /* 0x00000f0004047812 */ /* 0x000fe200078ec0ff */
[----:B------:R-:W-:Y:S01]  /*0870*/  FFMA R35, R6, R20, 9.9999997473787516356e-06 ;  /* 0x3727c5ac06237423 */ /* 0x000fe20000000014 */
[----:B----4-:R-:W-:Y:S02]  /*0880*/  UPRMT UR4, UR5, 0x654, UR4 ;  /* 0x0000065405047896 */ /* 0x010fe40008000004 */
[----:B------:R-:W-:-:S07]  /*0890*/  LOP3.LUT R6, R4, R5, RZ, 0xfc, !PT ;  /* 0x0000000504067212 */ /* 0x000fce00078efcff */
[----:B------:R-:W-:Y:S01]  /*08a0*/  @!P0 FMUL R22, R22, 0.10000000149011611938 ;  /* 0x3dcccccd16168820 */ /* 0x000fe20000400000 */
[----:B------:R-:W-:Y:S02]  /*08b0*/  LEA.HI R5, R4, UR4, RZ, 0x1e ;  /* 0x0000000404057c11 */ /* 0x000fe4000f8ff0ff */
[----:B------:R-:W-:Y:S01]  /*08c0*/  FSETP.GT.AND P0, PT, R32, RZ, PT ;  /* 0x000000ff2000720b */ /* 0x000fe20003f04000 */
[----:B------:R-:W4:Y:S02]  /*08d0*/  MUFU.RSQ R38, R38 ;  /* 0x0000002600267308 */ /* 0x000f240000001400 */
[----:B------:R-:W-:Y:S01]  /*08e0*/  IMAD R5, R6, 0x4, R5 ;  /* 0x0000000406057824 */ /* 0x000fe200078e0205 */
[----:B-1----:R-:W-:-:S04]  /*08f0*/  LOP3.LUT R31, R4, 0x40, RZ, 0xfc, !PT ;  /* 0x00000040041f7812 */ /* 0x002fc800078efcff */
[----:B------:R1:W-:Y:S01]  /*0900*/  STS [R5], R21 ;  /* 0x0000001505007388 */ /* 0x0003e20000000800 */
[----:B------:R-:W5:Y:S01]  /*0910*/  MUFU.RSQ R35, R35 ;  /* 0x0000002300237308 */ /* 0x000f620000001400 */
[-C--:B------:R-:W-:Y:S01]  /*0920*/  FFMA R30, R7, R20.reuse, 9.9999997473787516356e-06 ;  /* 0x3727c5ac071e7423 */ /* 0x080fe20000000014 */
[----:B------:R-:W-:Y:S01]  /*0930*/  LEA.HI R7, R31, UR4, RZ, 0x1e ;  /* 0x000000041f077c11 */ /* 0x000fe2000f8ff0ff */
[-C--:B---3--:R-:W-:Y:S01]  /*0940*/  FFMA R9, R9, R20.reuse, 9.9999997473787516356e-06 ;  /* 0x3727c5ac09097423 */ /* 0x088fe20000000014 */
[----:B------:R-:W-:Y:S01]  /*0950*/  @!P0 FMUL R32, R32, 0.10000000149011611938 ;  /* 0x3dcccccd20208820 */ /* 0x000fe20000400000 */
[C---:B-1----:R-:W-:Y:S02]  /*0960*/  LOP3.LUT R21, R4.reuse, 0x80, RZ, 0xfc, !PT ;  /* 0x0000008004157812 */ /* 0x042fe400078efcff */
[----:B------:R-:W-:Y:S01]  /*0970*/  LOP3.LUT R4, R4, 0xc0, RZ, 0xfc, !PT ;  /* 0x000000c004047812 */ /* 0x000fe200078efcff */
[----:B------:R-:W-:Y:S01]  /*0980*/  FFMA R8, R8, R20, 9.9999997473787516356e-06 ;  /* 0x3727c5ac08087423 */ /* 0x000fe20000000014 */
[----:B------:R-:W-:-:S02]  /*0990*/  FSETP.GT.AND P0, PT, R16, RZ, PT ;  /* 0x000000ff1000720b */ /* 0x000fc40003f04000 */
[----:B------:R-:W-:Y:S01]  /*09a0*/  LEA.HI R31, R4, UR4, RZ, 0x1e ;  /* 0x00000004041f7c11 */ /* 0x000fe2000f8ff0ff */
[----:B------:R-:W-:Y:S01]  /*09b0*/  FFMA R4, R10, R20, 9.9999997473787516356e-06 ;  /* 0x3727c5ac0a047423 */ /* 0x000fe20000000014 */
[----:B------:R-:W1:Y:S01]  /*09c0*/  MUFU.RSQ R30, R30 ;  /* 0x0000001e001e7308 */ /* 0x000e620000001400 */
[----:B----4-:R-:W-:Y:S01]  /*09d0*/  FMUL R23, R38, R23 ;  /* 0x0000001726177220 */ /* 0x010fe20000400000 */
[----:B------:R-:W-:Y:S01]  /*09e0*/  IMAD R7, R6, 0x4, R7 ;  /* 0x0000000406077824 */ /* 0x000fe200078e0207 */
[----:B------:R-:W-:Y:S01]  /*09f0*/  LEA.HI R21, R21, UR4, RZ, 0x1e ;  /* 0x0000000415157c11 */ /* 0x000fe2000f8ff0ff */
[----:B-----5:R-:W-:-:S04]  /*0a00*/  FMUL R18, R35, R18 ;  /* 0x0000001223127220 */ /* 0x020fc80000400000 */
[----:B------:R-:W3:Y:S01]  /*0a10*/  MUFU.RSQ R9, R9 ;  /* 0x0000000900097308 */ /* 0x000ee20000001400 */
[----:B------:R-:W-:Y:S01]  /*0a20*/  FSETP.GT.AND P2, PT, R23, RZ, PT ;  /* 0x000000ff1700720b */ /* 0x000fe20003f44000 */
[----:B------:R4:W-:Y:S06]  /*0a30*/  STS [R7+0x100], R22 ;  /* 0x0001001607007388 */ /* 0x0009ec0000000800 */
[----:B------:R-:W5:Y:S01]  /*0a40*/  MUFU.RSQ R8, R8 ;  /* 0x0000000800087308 */ /* 0x000f620000001400 */
[----:B------:R-:W-:Y:S01]  /*0a50*/  LEA R21, R6, R21, 0x2 ;  /* 0x0000001506157211 */ /* 0x000fe200078e10ff */
[----:B------:R-:W-:-:S06]  /*0a60*/  FFMA R11, R11, R20, 9.9999997473787516356e-06 ;  /* 0x3727c5ac0b0b7423 */ /* 0x000fcc0000000014 */
[----:B------:R-:W5:Y:S01]  /*0a70*/  MUFU.RSQ R4, R4 ;  /* 0x0000000400047308 */ /* 0x000f620000001400 */
[----:B----4-:R-:W-:Y:S01]  /*0a80*/  IMAD R22, R6, 0x4, R31 ;  /* 0x0000000406167824 */ /* 0x010fe200078e021f */
[----:B------:R-:W-:Y:S01]  /*0a90*/  FSETP.GT.AND P1, PT, R17, RZ, PT ;  /* 0x000000ff1100720b */ /* 0x000fe20003f24000 */
[----:B------:R-:W-:Y:S01]  /*0aa0*/  @!P0 FMUL R16, R16, 0.10000000149011611938 ;  /* 0x3dcccccd10108820 */ /* 0x000fe20000400000 */
[----:B------:R-:W-:Y:S01]  /*0ab0*/  FSETP.GT.AND P0, PT, R18, RZ, PT ;  /* 0x000000ff1200720b */ /* 0x000fe20003f04000 */
[----:B-1----:R-:W-:Y:S01]  /*0ac0*/  FMUL R19, R30, R19 ;  /* 0x000000131e137220 */ /* 0x002fe20000400000 */
[----:B---3--:R-:W-:Y:S02]  /*0ad0*/  FMUL R28, R9, R28 ;  /* 0x0000001c091c7220 */ /* 0x008fe40000400000 */
[----:B------:R-:W1:Y:S01]  /*0ae0*/  MUFU.RSQ R11, R11 ;  /* 0x0000000b000b7308 */ /* 0x000e620000001400 */
[----:B-----5:R-:W-:Y:S01]  /*0af0*/  FMUL R8, R8, R29 ;  /* 0x0000001d08087220 */ /* 0x020fe20000400000 */
[----:B------:R-:W-:Y:S01]  /*0b00*/  @!P2 FMUL R23, R23, 0.10000000149011611938 ;  /* 0x3dcccccd1717a820 */ /* 0x000fe20000400000 */
[----:B------:R-:W-:Y:S01]  /*0b10*/  FSETP.GT.AND P2, PT, R19, RZ, PT ;  /* 0x000000ff1300720b */ /* 0x000fe20003f44000 */
[----:B0-----:R-:W-:-:S03]  /*0b20*/  FMUL R10, R4, R27 ;  /* 0x0000001b040a7220 */ /* 0x001fc60000400000 */
[----:B------:R-:W-:Y:S01]  /*0b30*/  @!P1 FMUL R17, R17, 0.10000000149011611938 ;  /* 0x3dcccccd11119820 */ /* 0x000fe20000400000 */
[----:B------:R-:W-:Y:S01]  /*0b40*/  FSETP.GT.AND P3, PT, R8, RZ, PT ;  /* 0x000000ff0800720b */ /* 0x000fe20003f64000 */
[----:B------:R-:W-:Y:S01]  /*0b50*/  @!P0 FMUL R18, R18, 0.10000000149011611938 ;  /* 0x3dcccccd12128820 */ /* 0x000fe20000400000 */
[----:B------:R-:W-:Y:S02]  /*0b60*/  FSETP.GT.AND P0, PT, R28, RZ, PT ;  /* 0x000000ff1c00720b */ /* 0x000fe40003f04000 */
[----:B------:R-:W-:Y:S01]  /*0b70*/  FSETP.GT.AND P1, PT, R10, RZ, PT ;  /* 0x000000ff0a00720b */ /* 0x000fe20003f24000 */
[----:B-1----:R-:W-:-:S03]  /*0b80*/  FMUL R11, R11, R26 ;  /* 0x0000001a0b0b7220 */ /* 0x002fc60000400000 */
[----:B------:R-:W-:Y:S02]  /*0b90*/  @!P2 FMUL R19, R19, 0.10000000149011611938 ;  /* 0x3dcccccd1313a820 */ /* 0x000fe40000400000 */
[----:B------:R-:W-:-:S03]  /*0ba0*/  FSETP.GT.AND P2, PT, R11, RZ, PT ;  /* 0x000000ff0b00720b */ /* 0x000fc60003f44000 */
[----:B------:R-:W-:Y:S02]  /*0bb0*/  @!P3 FMUL R8, R8, 0.10000000149011611938 ;  /* 0x3dcccccd0808b820 */ /* 0x000fe40000400000 */
[----:B------:R-:W-:Y:S02]  /*0bc0*/  @!P0 FMUL R28, R28, 0.10000000149011611938 ;  /* 0x3dcccccd1c1c8820 */ /* 0x000fe40000400000 */
[----:B------:R-:W-:Y:S01]  /*0bd0*/  @!P1 FMUL R10, R10, 0.10000000149011611938 ;  /* 0x3dcccccd0a0a9820 */ /* 0x000fe20000400000 */
[----:B------:R-:W-:Y:S04]  /*0be0*/  STS [R21+0x200], R32 ;  /* 0x0002002015007388 */ /* 0x000fe80000000800 */
[----:B------:R-:W-:Y:S01]  /*0bf0*/  STS [R22+0x300], R23 ;  /* 0x0003001716007388 */ /* 0x000fe20000000800 */
[----:B------:R-:W-:-:S03]  /*0c00*/  @!P2 FMUL R11, R11, 0.10000000149011611938 ;  /* 0x3dcccccd0b0ba820 */ /* 0x000fc60000400000 */
[----:B------:R-:W-:Y:S04]  /*0c10*/  STS [R5+0x40], R16 ;  /* 0x0000401005007388 */ /* 0x000fe80000000800 */
[----:B------:R0:W-:Y:S04]  /*0c20*/  STS [R7+0x140], R17 ;  /* 0x0001401107007388 */ /* 0x0001e80000000800 */
[----:B------:R1:W-:Y:S04]  /*0c30*/  STS [R21+0x240], R18 ;  /* 0x0002401215007388 */ /* 0x0003e80000000800 */
[----:B------:R3:W-:Y:S01]  /*0c40*/  STS [R22+0x340], R19 ;  /* 0x0003401316007388 */ /* 0x0007e20000000800 */
[----:B------:R-:W-:Y:S01]  /*0c50*/  LOP3.LUT R25, R25, 0xf0, RZ, 0xc0, !PT ;  /* 0x000000f019197812 */ /* 0x000fe200078ec0ff */
[----:B0-----:R-:W0:Y:S02]  /*0c60*/  LDC.64 R16, c[0x0][0x228] ;  /* 0x00008a00ff107b82 */ /* 0x001e240000000a00 */
[----:B------:R4:W-:Y:S04]  /*0c70*/  STS [R5+0x80], R8 ;  /* 0x0000800805007388 */ /* 0x0009e80000000800 */
[----:B------:R-:W-:Y:S04]  /*0c80*/  STS [R7+0x180], R28 ;  /* 0x0001801c07007388 */ /* 0x000fe80000000800 */
[----:B------:R-:W-:Y:S01]  /*0c90*/  STS [R21+0x280], R10 ;  /* 0x0002800a15007388 */ /* 0x000fe20000000800 */
[----:B-1----:R-:W-:-:S03]  /*0ca0*/  LOP3.LUT R18, R3, 0x3fc, RZ, 0xc0, !PT ;  /* 0x000003fc03127812 */ /* 0x002fc600078ec0ff */
[----:B------:R1:W-:Y:S01]  /*0cb0*/  STS [R22+0x380], R11 ;  /* 0x0003800b16007388 */ /* 0x0003e20000000800 */
[----:B------:R-:W-:Y:S01]  /*0cc0*/  VIADD R25, R25, UR4 ;  /* 0x0000000419197c36 */ /* 0x000fe20008000000 */
[----:B------:R-:W-:-:S04]  /*0cd0*/  LOP3.LUT R24, R24, 0x3c, R3, 0xf8, !PT ;  /* 0x0000003c18187812 */ /* 0x000fc800078ef803 */
[----:B------:R-:W-:Y:S02]  /*0ce0*/  SHF.R.S32.HI R3, RZ, 0x1f, R24 ;  /* 0x0000001fff037819 */ /* 0x000fe40000011418 */
[----:B------:R-:W-:Y:S02]  /*0cf0*/  LOP3.LUT R23, R2, R0, RZ, 0xfc, !PT ;  /* 0x0000000002177212 */ /* 0x000fe400078efcff */
[----:B---3--:R-:W-:Y:S01]  /*0d00*/  LOP3.LUT R19, R2, 0x20, R0, 0xfe, !PT ;  /* 0x0000002002137812 */ /* 0x008fe200078efe00 */
[-C--:B--2---:R-:W-:Y:S01]  /*0d10*/  FFMA R6, R12, R20.reuse, 9.9999997473787516356e-06 ;  /* 0x3727c5ac0c067423 */ /* 0x084fe20000000014 */
[-C--:B------:R-:W-:Y:S01]  /*0d20*/  FFMA R13, R13, R20.reuse, 9.9999997473787516356e-06 ;  /* 0x3727c5ac0d0d7423 */ /* 0x080fe20000000014 */
[-C--:B------:R-:W-:Y:S01]  /*0d30*/  FFMA R14, R14, R20.reuse, 9.9999997473787516356e-06 ;  /* 0x3727c5ac0e0e7423 */ /* 0x080fe20000000014 */
[----:B------:R-:W-:-:S03]  /*0d40*/  FFMA R15, R15, R20, 9.9999997473787516356e-06 ;  /* 0x3727c5ac0f0f7423 */ /* 0x000fc60000000014 */
[----:B------:R-:W2:Y:S08]  /*0d50*/  MUFU.RSQ R6, R6 ;  /* 0x0000000600067308 */ /* 0x000eb00000001400 */
[----:B------:R-:W3:Y:S08]  /*0d60*/  MUFU.RSQ R13, R13 ;  /* 0x0000000d000d7308 */ /* 0x000ef00000001400 */
[----:B------:R-:W5:Y:S08]  /*0d70*/  MUFU.RSQ R9, R14 ;  /* 0x0000000e00097308 */ /* 0x000f700000001400 */
[----:B------:R-:W0:Y:S01]  /*0d80*/  MUFU.RSQ R4, R15 ;  /* 0x0000000f00047308 */ /* 0x000e220000001400 */
[----:B--2---:R-:W-:Y:S01]  /*0d90*/  FMUL R6, R6, R37 ;  /* 0x0000002506067220 */ /* 0x004fe20000400000 */
[----:B---3--:R-:W-:Y:S01]  /*0da0*/  FMUL R36, R13, R36 ;  /* 0x000000240d247220 */ /* 0x008fe20000400000 */
[----:B-----5:R-:W-:-:S03]  /*0db0*/  FMUL R34, R9, R34 ;  /* 0x0000002209227220 */ /* 0x020fc60000400000 */
[----:B------:R-:W-:Y:S02]  /*0dc0*/  FSETP.GT.AND P4, PT, R6, RZ, PT ;  /* 0x000000ff0600720b */ /* 0x000fe40003f84000 */
[----:B------:R-:W-:Y:S01]  /*0dd0*/  FSETP.GT.AND P3, PT, R36, RZ, PT ;  /* 0x000000ff2400720b */ /* 0x000fe20003f64000 */
[----:B0-----:R-:W-:Y:S01]  /*0de0*/  FMUL R33, R4, R33 ;  /* 0x0000002104217220 */ /* 0x001fe20000400000 */
[----:B------:R-:W-:-:S04]  /*0df0*/  FSETP.GT.AND P1, PT, R34, RZ, PT ;  /* 0x000000ff2200720b */ /* 0x000fc80003f24000 */
[----:B------:R-:W-:-:S05]  /*0e00*/  FSETP.GT.AND P0, PT, R33, RZ, PT ;  /* 0x000000ff2100720b */ /* 0x000fca0003f04000 */
[----:B------:R-:W-:Y:S02]  /*0e10*/  @!P4 FMUL R6, R6, 0.10000000149011611938 ;  /* 0x3dcccccd0606c820 */ /* 0x000fe40000400000 */
[----:B------:R-:W-:-:S03]  /*0e20*/  @!P3 FMUL R36, R36, 0.10000000149011611938 ;  /* 0x3dcccccd2424b820 */ /* 0x000fc60000400000 */
[----:B------:R-:W-:Y:S01]  /*0e30*/  STS [R5+0xc0], R6 ;  /* 0x0000c00605007388 */ /* 0x000fe20000000800 */
[----:B------:R-:W-:-:S03]  /*0e40*/  @!P1 FMUL R34, R34, 0.10000000149011611938 ;  /* 0x3dcccccd22229820 */ /* 0x000fc60000400000 */
[----:B------:R-:W-:Y:S01]  /*0e50*/  STS [R7+0x1c0], R36 ;  /* 0x0001c02407007388 */ /* 0x000fe20000000800 */
[----:B------:R-:W-:-:S03]  /*0e60*/  @!P0 FMUL R33, R33, 0.10000000149011611938 ;  /* 0x3dcccccd21218820 */ /* 0x000fc60000400000 */
[----:B------:R0:W-:Y:S01]  /*0e70*/  STS [R21+0x2c0], R34 ;  /* 0x0002c02215007388 */ /* 0x0001e20000000800 */
[----:B------:R-:W-:-:S03]  /*0e80*/  LOP3.LUT R4, R18, 0x400, RZ, 0xfc, !PT ;  /* 0x0000040012047812 */ /* 0x000fc600078efcff */
[----:B------:R2:W-:Y:S01]  /*0e90*/  STS [R22+0x3c0], R33 ;  /* 0x0003c02116007388 */ /* 0x0005e20000000800 */
[----:B------:R-:W-:Y:S02]  /*0ea0*/  LOP3.LUT R9, R18, 0x800, RZ, 0xfc, !PT ;  /* 0x0000080012097812 */ /* 0x000fe400078efcff */
[----:B------:R-:W-:Y:S02]  /*0eb0*/  SHF.R.U32.HI R4, RZ, 0x2, R4 ;  /* 0x00000002ff047819 */ /* 0x000fe40000011604 */
[----:B------:R-:W-:Y:S02]  /*0ec0*/  SHF.R.U32.HI R9, RZ, 0x2, R9 ;  /* 0x00000002ff097819 */ /* 0x000fe40000011609 */
[----:B------:R-:W-:Y:S02]  /*0ed0*/  LOP3.LUT R4, R4, 0x1f0, RZ, 0xc0, !PT ;  /* 0x000001f004047812 */ /* 0x000fe400078ec0ff */
[----:B----4-:R-:W-:-:S03]  /*0ee0*/  LOP3.LUT R8, R9, 0x2f0, RZ, 0xc0, !PT ;  /* 0x000002f009087812 */ /* 0x010fc600078ec0ff */
[----:B------:R-:W-:Y:S01]  /*0ef0*/  VIADD R9, R4, UR4 ;  /* 0x0000000404097c36 */ /* 0x000fe20008000000 */
[----:B-1----:R-:W-:Y:S01]  /*0f00*/  IADD3 R11, R8, UR4, RZ ;  /* 0x00000004080b7c10 */ /* 0x002fe2000fffe0ff */
[C---:B------:R-:W-:Y:S01]  /*0f10*/  IMAD R4, R18.reuse, 0x4, R25 ;  /* 0x0000000412047824 */ /* 0x040fe200078e0219 */
[----:B------:R-:W-:Y:S01]  /*0f20*/  BAR.SYNC.DEFER_BLOCKING 0x0 ;  /* 0x0000000000007b1d */ /* 0x000fe20000010000 */
[C---:B------:R-:W-:Y:S01]  /*0f30*/  IMAD R9, R18.reuse, 0x4, R9 ;  /* 0x0000000412097824 */ /* 0x040fe200078e0209 */
[----:B------:R-:W-:Y:S02]  /*0f40*/  LEA R12, R18, R11, 0x2 ;  /* 0x0000000b120c7211 */ /* 0x000fe400078e10ff */
[----:B------:R-:W-:Y:S02]  /*0f50*/  LEA.HI R20, R3, R24, RZ, 0x6 ;  /* 0x0000001803147211 */ /* 0x000fe400078f30ff */
[----:B------:R-:W1:Y:S04]  /*0f60*/  LDS.128 R4, [R4] ;  /* 0x0000000004047984 */ /* 0x000e680000000c00 */
[----:B------:R-:W3:Y:S04]  /*0f70*/  LDS.128 R8, [R9+0x1000] ;  /* 0x0010000009087984 */ /* 0x000ee80000000c00 */
[----:B------:R-:W4:Y:S01]  /*0f80*/  LDS.128 R12, [R12+0x2000] ;  /* 0x002000000c0c7984 */ /* 0x000f220000000c00 */
[C---:B0-----:R-:W-:Y:S01]  /*0f90*/  IMAD.SHL.U32 R21, R20.reuse, 0x80, RZ ;  /* 0x0000008014157824 */ /* 0x041fe200078e00ff */
[----:B------:R-:W-:-:S02]  /*0fa0*/  LOP3.LUT R25, R20, 0xffffffc0, RZ, 0xc0, !PT ;  /* 0xffffffc014197812 */ /* 0x000fc400078ec0ff */
[----:B--2---:R-:W-:Y:S02]  /*0fb0*/  LOP3.LUT R22, R18, 0xc00, RZ, 0xfc, !PT ;  /* 0x00000c0012167812 */ /* 0x004fe400078efcff */
[----:B------:R-:W-:Y:S02]  /*0fc0*/  LOP3.LUT R20, R21, 0xffffe000, RZ, 0xc0, !PT ;  /* 0xffffe00015147812 */ /* 0x000fe400078ec0ff */
[----:B------:R-:W-:Y:S02]  /*0fd0*/  ISETP.GE.AND P0, PT, R24, 0x100, PT ;  /* 0x000001001800780c */ /* 0x000fe40003f06270 */
[----:B------:R-:W-:Y:S02]  /*0fe0*/  LOP3.LUT R21, R2, 0x10, R0, 0xfe, !PT ;  /* 0x0000001002157812 */ /* 0x000fe400078efe00 */
[----:B------:R-:W-:Y:S02]  /*0ff0*/  LOP3.LUT R3, R2, 0x30, R0, 0xfe, !PT ;  /* 0x0000003002037812 */ /* 0x000fe400078efe00 */
[----:B------:R-:W-:-:S02]  /*1000*/  IADD3 R0, R20, R24, -R25 ;  /* 0x0000001814007210 */ /* 0x000fc40007ffe819 */
[----:B------:R-:W-:Y:S02]  /*1010*/  SHF.R.U32.HI R22, RZ, 0x2, R22 ;  /* 0x00000002ff167819 */ /* 0x000fe40000011616 */
[----:B------:R-:W-:Y:S02]  /*1020*/  ISETP.LT.AND P3, PT, R23, 0x80, !P0 ;  /* 0x000000801700780c */ /* 0x000fe40004761270 */
[----:B------:R-:W-:Y:S02]  /*1030*/  ISETP.LT.AND P2, PT, R21, 0x80, !P0 ;  /* 0x000000801500780c */ /* 0x000fe40004741270 */
[----:B------:R-:W-:Y:S01]  /*1040*/  ISETP.LT.AND P1, PT, R19, 0x80, !P0 ;  /* 0x000000801300780c */ /* 0x000fe20004721270 */
[----:B------:R-:W-:Y:S01]  /*1050*/  IMAD R23, R23, 0x40, R0 ;  /* 0x0000004017177824 */ /* 0x000fe200078e0200 */
[----:B------:R-:W-:Y:S02]  /*1060*/  LOP3.LUT R22, R22, 0x3f0, RZ, 0xc0, !PT ;  /* 0x000003f016167812 */ /* 0x000fe400078ec0ff */
[----:B------:R-:W-:-:S02]  /*1070*/  ISETP.LT.AND P0, PT, R3, 0x80, !P0 ;  /* 0x000000800300780c */ /* 0x000fc40004701270 */
[----:B------:R-:W-:Y:S01]  /*1080*/  LEA R25, R21, R0, 0x6 ;  /* 0x0000000015197211 */ /* 0x000fe200078e30ff */
[----:B------:R-:W-:Y:S02]  /*1090*/  IMAD R19, R19, 0x40, R0 ;  /* 0x0000004013137824 */ /* 0x000fe400078e0200 */
[----:B------:R-:W-:Y:S02]  /*10a0*/  VIADD R27, R22, UR4 ;  /* 0x00000004161b7c36 */ /* 0x000fe40008000000 */
[----:B------:R-:W-:-:S04]  /*10b0*/  IMAD.WIDE R20, R23, 0x4, R16 ;  /* 0x0000000417147825 */ /* 0x000fc800078e0210 */
[--C-:B------:R-:W-:Y:S01]  /*10c0*/  IMAD.WIDE R22, R25, 0x4, R16.reuse ;  /* 0x0000000419167825 */ /* 0x100fe200078e0210 */
[----:B-1----:R0:W-:Y:S03]  /*10d0*/  @P3 STG.E.128 desc[UR6][R20.64], R4 ;  /* 0x0000000414003986 */ /* 0x0021e6000c101d06 */
[----:B------:R-:W-:Y:S01]  /*10e0*/  IMAD.WIDE R24, R19, 0x4, R16 ;  /* 0x0000000413187825 */ /* 0x000fe200078e0210 */
[----:B---3--:R0:W-:Y:S01]  /*10f0*/  @P2 STG.E.128 desc[UR6][R22.64], R8 ;  /* 0x0000000816002986 */ /* 0x0081e2000c101d06 */
[----:B------:R-:W-:-:S03]  /*1100*/  LEA R27, R18, R27, 0x2 ;  /* 0x0000001b121b7211 */ /* 0x000fc600078e10ff */
[----:B----4-:R0:W-:Y:S02]  /*1110*/  @P1 STG.E.128 desc[UR6][R24.64], R12 ;  /* 0x0000000c18001986 */ /* 0x0101e4000c101d06 */
[----:B0-----:R-:W-:Y:S05]  /*1120*/  @!P0 EXIT ;  /* 0x000000000000894d */ /* 0x001fea0003800000 */
[----:B0-----:R-:W0:Y:S01]  /*1130*/  LDS.128 R24, [R27+0x3000] ;  /* 0x003000001b187984 */ /* 0x001e220000000c00 */
[----:B------:R-:W-:-:S04]  /*1140*/  IMAD R3, R3, 0x40, R0 ;  /* 0x0000004003037824 */ /* 0x000fc800078e0200 */
[----:B------:R-:W-:-:S05]  /*1150*/  IMAD.WIDE R16, R3, 0x4, R16 ;  /* 0x0000000403107825 */ /* 0x000fca00078e0210 */
[----:B0-----:R-:W-:Y:S01]  /*1160*/  STG.E.128 desc[UR6][R16.64], R24 ;  /* 0x0000001810007986 */ /* 0x001fe2000c101d06 */
[----:B------:R-:W-:Y:S05]  /*1170*/  EXIT ;  /* 0x000000000000794d */ /* 0x000fea0003800000 */
.L_x_0:
[----:B------:R-:W-:-:S00]  /*1180*/  BRA `(.L_x_0) ;  /* 0xfffffffc00fc7947 */ /* 0x000fc0000383ffff */
[----:B------:R-:W-:-:S00]  /*1190*/  NOP ;  /* 0x0000000000007918 */ /* 0x000fc00000000000 */
        /* <DEDUP_REMOVED lines=14> */
.L_x_1:


//--------------------- .nv.global.init           --------------------------
	.section	.nv.global.init,"aw",@progbits
.nv.global.init:
	.type		_$_str,@object
	.size		_$_str,(.L_0 - _$_str)
_$_str:
        /*0000*/ 	.byte	0x5f, 0x5f, 0x43, 0x55, 0x44, 0x41, 0x5f, 0x46, 0x54, 0x5a, 0x00
.L_0:


//--------------------- .nv.shared.triton_poi_fused_leaky_relu_16 --------------------------
	.section	.nv.shared.triton_poi_fused_leaky_relu_16,"aw",@nobits
	.sectionflags	@""
	.align	16
	.zero		1024


//--------------------- .nv.constant0.triton_poi_fused_leaky_relu_16 --------------------------
	.section	.nv.constant0.triton_poi_fused_leaky_relu_16,"a",@progbits
	.sectionflags	@""
	.align	4
.nv.constant0.triton_poi_fused_leaky_relu_16:
	.zero		568
